//
// Generated by NVIDIA NVVM Compiler
//
// Compiler Build ID: CL-36424714
// Cuda compilation tools, release 13.0, V13.0.88
// Based on NVVM 20.0.0
//

.version 9.0
.target sm_100
.address_size 64

	// .globl	default_function_kernel

.visible .entry default_function_kernel(
	.param .u64 .ptr .align 1 default_function_kernel_param_0,
	.param .u64 .ptr .align 1 default_function_kernel_param_1
)
.maxntid 9
{
	.reg .pred 	%p<2>;
	.reg .b32 	%r<14>;
	.reg .b32 	%f<80>;
	.reg .b64 	%rd<17>;

	ld.param.u64 	%rd6, [default_function_kernel_param_0];
	ld.param.u64 	%rd7, [default_function_kernel_param_1];
	cvta.to.global.u64 	%rd1, %rd7;
	cvta.to.global.u64 	%rd8, %rd6;
	mov.u32 	%r7, %ctaid.x;
	mov.u32 	%r8, %tid.x;
	mad.lo.s32 	%r9, %r7, 9, %r8;
	mul.wide.u32 	%rd9, %r9, 4;
	add.s64 	%rd2, %rd8, %rd9;
	mul.lo.s32 	%r10, %r8, 95;
	mad.lo.s32 	%r12, %r7, 855, %r10;
	mul.wide.u32 	%rd10, %r7, 3420;
	mul.wide.u32 	%rd11, %r8, 380;
	add.s64 	%rd12, %rd10, %rd11;
	add.s64 	%rd13, %rd12, %rd1;
	add.s64 	%rd16, %rd13, 36;
	mov.f32 	%f79, 0fFF7FFFFD;
	mov.b32 	%r13, 19;
$L__BB0_1:
	ld.global.nc.f32 	%f5, [%rd16+-36];
	max.f32 	%f6, %f79, %f5;
	ld.global.nc.f32 	%f7, [%rd16+-32];
	max.f32 	%f8, %f6, %f7;
	ld.global.nc.f32 	%f9, [%rd16+-28];
	max.f32 	%f10, %f8, %f9;
	ld.global.nc.f32 	%f11, [%rd16+-24];
	max.f32 	%f12, %f10, %f11;
	ld.global.nc.f32 	%f13, [%rd16+-20];
	max.f32 	%f14, %f12, %f13;
	ld.global.nc.f32 	%f15, [%rd16+-16];
	max.f32 	%f16, %f14, %f15;
	ld.global.nc.f32 	%f17, [%rd16+-12];
	max.f32 	%f18, %f16, %f17;
	ld.global.nc.f32 	%f19, [%rd16+-8];
	max.f32 	%f20, %f18, %f19;
	ld.global.nc.f32 	%f21, [%rd16+-4];
	max.f32 	%f22, %f20, %f21;
	ld.global.nc.f32 	%f23, [%rd16];
	max.f32 	%f24, %f22, %f23;
	ld.global.nc.f32 	%f25, [%rd16+4];
	max.f32 	%f26, %f24, %f25;
	ld.global.nc.f32 	%f27, [%rd16+8];
	max.f32 	%f28, %f26, %f27;
	ld.global.nc.f32 	%f29, [%rd16+12];
	max.f32 	%f30, %f28, %f29;
	ld.global.nc.f32 	%f31, [%rd16+16];
	max.f32 	%f32, %f30, %f31;
	ld.global.nc.f32 	%f33, [%rd16+20];
	max.f32 	%f34, %f32, %f33;
	ld.global.nc.f32 	%f35, [%rd16+24];
	max.f32 	%f36, %f34, %f35;
	ld.global.nc.f32 	%f37, [%rd16+28];
	max.f32 	%f38, %f36, %f37;
	ld.global.nc.f32 	%f39, [%rd16+32];
	max.f32 	%f40, %f38, %f39;
	ld.global.nc.f32 	%f41, [%rd16+36];
	max.f32 	%f2, %f40, %f41;
	setp.eq.s32 	%p1, %r13, 95;
	@%p1 bra 	$L__BB0_3;
	add.s32 	%r11, %r12, 19;
	mul.wide.u32 	%rd14, %r11, 4;
	add.s64 	%rd15, %rd1, %rd14;
	ld.global.nc.f32 	%f42, [%rd15];
	max.f32 	%f43, %f2, %f42;
	ld.global.nc.f32 	%f44, [%rd15+4];
	max.f32 	%f45, %f43, %f44;
	ld.global.nc.f32 	%f46, [%rd15+8];
	max.f32 	%f47, %f45, %f46;
	ld.global.nc.f32 	%f48, [%rd15+12];
	max.f32 	%f49, %f47, %f48;
	ld.global.nc.f32 	%f50, [%rd15+16];
	max.f32 	%f51, %f49, %f50;
	ld.global.nc.f32 	%f52, [%rd15+20];
	max.f32 	%f53, %f51, %f52;
	ld.global.nc.f32 	%f54, [%rd15+24];
	max.f32 	%f55, %f53, %f54;
	ld.global.nc.f32 	%f56, [%rd15+28];
	max.f32 	%f57, %f55, %f56;
	ld.global.nc.f32 	%f58, [%rd15+32];
	max.f32 	%f59, %f57, %f58;
	ld.global.nc.f32 	%f60, [%rd15+36];
	max.f32 	%f61, %f59, %f60;
	ld.global.nc.f32 	%f62, [%rd15+40];
	max.f32 	%f63, %f61, %f62;
	ld.global.nc.f32 	%f64, [%rd15+44];
	max.f32 	%f65, %f63, %f64;
	ld.global.nc.f32 	%f66, [%rd15+48];
	max.f32 	%f67, %f65, %f66;
	ld.global.nc.f32 	%f68, [%rd15+52];
	max.f32 	%f69, %f67, %f68;
	ld.global.nc.f32 	%f70, [%rd15+56];
	max.f32 	%f71, %f69, %f70;
	ld.global.nc.f32 	%f72, [%rd15+60];
	max.f32 	%f73, %f71, %f72;
	ld.global.nc.f32 	%f74, [%rd15+64];
	max.f32 	%f75, %f73, %f74;
	ld.global.nc.f32 	%f76, [%rd15+68];
	max.f32 	%f77, %f75, %f76;
	ld.global.nc.f32 	%f78, [%rd15+72];
	max.f32 	%f79, %f77, %f78;
	add.s32 	%r13, %r13, 38;
	add.s32 	%r12, %r12, 38;
	add.s64 	%rd16, %rd16, 152;
	bra.uni 	$L__BB0_1;
$L__BB0_3:
	st.global.f32 	[%rd2], %f2;
	ret;

}


// ===== COMPILED SASS (sm_100) =====

	.target	sm_100

	.elftype	@"ET_EXEC"


//--------------------- .note.nv.tkinfo           --------------------------
	.section	.note.nv.tkinfo,"",@"SHT_NOTE"
	.sectionflags	@"SHF_NOTE_NV_TKINFO"
	.tkinfo
        /*0018*/ 	.word	0x00000002
        /*0030*/ 	.string	""
        /*0030*/ 	.string	"ptxas"
        /*0030*/ 	.string	"Cuda compilation tools, release 13.0, V13.0.88"
        /*0030*/ 	.string	"Build cuda_13.0.r13.0/compiler.36424714_0"
        /*0030*/ 	.string	"-arch sm_100 -m 64 "



//--------------------- .note.nv.cuinfo           --------------------------
	.section	.note.nv.cuinfo,"",@"SHT_NOTE"
	.sectionflags	@"SHF_NOTE_NV_CUINFO"
        /*0018*/ 	.short	0x0002
        /*001a*/ 	.short	0x0064
        /*001c*/ 	.short	0x0082
	.zero		2


//--------------------- .nv.info                  --------------------------
	.section	.nv.info,"",@"SHT_CUDA_INFO"
	.align	4


	//----- nvinfo : EIATTR_REGCOUNT
	.align		4
        /*0000*/ 	.byte	0x04, 0x2f
        /*0002*/ 	.short	(.L_1 - .L_0)
	.align		4
.L_0:
        /*0004*/ 	.word	index@(default_function_kernel)
        /*0008*/ 	.word	0x0000003e


	//----- nvinfo : EIATTR_FRAME_SIZE
	.align		4
.L_1:
        /*000c*/ 	.byte	0x04, 0x11
        /*000e*/ 	.short	(.L_3 - .L_2)
	.align		4
.L_2:
        /*0010*/ 	.word	index@(default_function_kernel)
        /*0014*/ 	.word	0x00000000


	//----- nvinfo : EIATTR_MIN_STACK_SIZE
	.align		4
.L_3:
        /*0018*/ 	.byte	0x04, 0x12
        /*001a*/ 	.short	(.L_5 - .L_4)
	.align		4
.L_4:
        /*001c*/ 	.word	index@(default_function_kernel)
        /*0020*/ 	.word	0x00000000
.L_5:


//--------------------- .nv.compat                --------------------------
	.section	.nv.compat,"",@"SHT_CUDA_COMPAT_INFO"
	.align	4
        /*0000*/ 	.byte	0x02, 0x09, 0x00, 0x00, 0x02, 0x02, 0x01, 0x00, 0x02, 0x05, 0x05, 0x00, 0x03, 0x07, 0x01, 0x01
        /*0010*/ 	.byte	0x02, 0x03, 0x00, 0x00, 0x02, 0x06, 0x01, 0x00, 0x04, 0x0b, 0x08, 0x00, 0x09, 0x00, 0x00, 0x00
        /*0020*/ 	.byte	0x00, 0x00, 0x00, 0x00


//--------------------- .nv.info.default_function_kernel --------------------------
	.section	.nv.info.default_function_kernel,"",@"SHT_CUDA_INFO"
	.sectionflags	@""
	.align	4


	//----- nvinfo : EIATTR_CUDA_API_VERSION
	.align		4
        /*0000*/ 	.byte	0x04, 0x37
        /*0002*/ 	.short	(.L_7 - .L_6)
.L_6:
        /*0004*/ 	.word	0x00000082


	//----- nvinfo : EIATTR_KPARAM_INFO
	.align		4
.L_7:
        /*0008*/ 	.byte	0x04, 0x17
        /*000a*/ 	.short	(.L_9 - .L_8)
.L_8:
        /*000c*/ 	.word	0x00000000
        /*0010*/ 	.short	0x0001
        /*0012*/ 	.short	0x0008
        /*0014*/ 	.byte	0x00, 0xf5, 0x21, 0x00


	//----- nvinfo : EIATTR_KPARAM_INFO
	.align		4
.L_9:
        /*0018*/ 	.byte	0x04, 0x17
        /*001a*/ 	.short	(.L_11 - .L_10)
.L_10:
        /*001c*/ 	.word	0x00000000
        /*0020*/ 	.short	0x0000
        /*0022*/ 	.short	0x0000
        /*0024*/ 	.byte	0x00, 0xf5, 0x21, 0x00


	//----- nvinfo : EIATTR_SPARSE_MMA_MASK
	.align		4
.L_11:
        /*0028*/ 	.byte	0x03, 0x50
        /*002a*/ 	.short	0x0000


	//----- nvinfo : EIATTR_MAXREG_COUNT
	.align		4
        /*002c*/ 	.byte	0x03, 0x1b
        /*002e*/ 	.short	0x00ff


	//----- nvinfo : EIATTR_MERCURY_ISA_VERSION
	.align		4
        /*0030*/ 	.byte	0x03, 0x5f
        /*0032*/ 	.short	0x0101


	//----- nvinfo : EIATTR_VRC_CTA_INIT_COUNT
	.align		4
        /*0034*/ 	.byte	0x02, 0x4a
	.zero		1
	.zero		1


	//----- nvinfo : EIATTR_EXIT_INSTR_OFFSETS
	.align		4
        /*0038*/ 	.byte	0x04, 0x1c
        /*003a*/ 	.short	(.L_13 - .L_12)


	//   ....[0]....
.L_12:
        /*003c*/ 	.word	0x00000a20


	//----- nvinfo : EIATTR_MAX_THREADS
	.align		4
.L_13:
        /*0040*/ 	.byte	0x04, 0x05
        /*0042*/ 	.short	(.L_15 - .L_14)
.L_14:
        /*0044*/ 	.word	0x00000009
        /*0048*/ 	.word	0x00000001
        /*004c*/ 	.word	0x00000001


	//----- nvinfo : EIATTR_CBANK_PARAM_SIZE
	.align		4
.L_15:
        /*0050*/ 	.byte	0x03, 0x19
        /*0052*/ 	.short	0x0010


	//----- nvinfo : EIATTR_PARAM_CBANK
	.align		4
        /*0054*/ 	.byte	0x04, 0x0a
        /*0056*/ 	.short	(.L_17 - .L_16)
	.align		4
.L_16:
        /*0058*/ 	.word	index@(.nv.constant0.default_function_kernel)
        /*005c*/ 	.short	0x0380
        /*005e*/ 	.short	0x0010


	//----- nvinfo : EIATTR_SW_WAR
	.align		4
.L_17:
        /*0060*/ 	.byte	0x04, 0x36
        /*0062*/ 	.short	(.L_19 - .L_18)
.L_18:
        /*0064*/ 	.word	0x00000008
.L_19:


//--------------------- .nv.callgraph             --------------------------
	.section	.nv.callgraph,"",@"SHT_CUDA_CALLGRAPH"
	.align	4
	.sectionentsize	8
	.align		4
        /*0000*/ 	.word	0x00000000
	.align		4
        /*0004*/ 	.word	0xffffffff
	.align		4
        /*0008*/ 	.word	0x00000000
	.align		4
        /*000c*/ 	.word	0xfffffffe
	.align		4
        /*0010*/ 	.word	0x00000000
	.align		4
        /*0014*/ 	.word	0xfffffffd
	.align		4
        /*0018*/ 	.word	0x00000000
	.align		4
        /*001c*/ 	.word	0xfffffffc


//--------------------- .text.default_function_kernel --------------------------
	.section	.text.default_function_kernel,"ax",@progbits
	.align	128
        .global         default_function_kernel
        .type           default_function_kernel,@function
        .size           default_function_kernel,(.L_x_1 - default_function_kernel)
        .other          default_function_kernel,@"STO_CUDA_ENTRY STV_DEFAULT"
default_function_kernel:
.text.default_function_kernel:
[----:B------:R-:W-:Y:S01]  /*0000*/  LDC R1, c[0x0][0x37c] ;  /* 0x0000df00ff017b82 */ /* 0x000fe20000000800 */
[----:B------:R-:W0:Y:S01]  /*0010*/  S2R R6, SR_TID.X ;  /* 0x0000000000067919 */ /* 0x000e220000002100 */
[----:B------:R-:W1:Y:S06]  /*0020*/  LDCU.64 UR6, c[0x0][0x388] ;  /* 0x00007100ff0677ac */ /* 0x000e6c0008000a00 */
[----:B------:R-:W2:Y:S01]  /*0030*/  LDC.64 R4, c[0x0][0x388] ;  /* 0x0000e200ff047b82 */ /* 0x000ea20000000a00 */
[----:B------:R-:W3:Y:S01]  /*0040*/  S2R R7, SR_CTAID.X ;  /* 0x0000000000077919 */ /* 0x000ee20000002500 */
[----:B------:R-:W4:Y:S01]  /*0050*/  LDCU.64 UR4, c[0x0][0x358] ;  /* 0x00006b00ff0477ac */ /* 0x000f220008000a00 */
[----:B0-----:R-:W-:-:S04]  /*0060*/  IMAD.WIDE.U32 R2, R6, 0x17c, RZ ;  /* 0x0000017c06027825 */ /* 0x001fc800078e00ff */
[----:B---3--:R-:W-:-:S03]  /*0070*/  IMAD.WIDE.U32 R2, R7, 0xd5c, R2 ;  /* 0x00000d5c07027825 */ /* 0x008fc600078e0002 */
[----:B-1----:R-:W-:-:S04]  /*0080*/  IADD3 R2, P0, PT, R2, UR6, RZ ;  /* 0x0000000602027c10 */ /* 0x002fc8000ff1e0ff */
[----:B------:R-:W-:-:S05]  /*0090*/  IADD3.X R3, PT, PT, R3, UR7, RZ, P0, !PT ;  /* 0x0000000703037c10 */ /* 0x000fca00087fe4ff */
[----:B----4-:R-:W3:Y:S04]  /*00a0*/  LDG.E.CONSTANT R30, desc[UR4][R2.64] ;  /* 0x00000004021e7981 */ /* 0x010ee8000c1e9900 */
[----:B------:R-:W3:Y:S04]  /*00b0*/  LDG.E.CONSTANT R35, desc[UR4][R2.64+0x4] ;  /* 0x0000040402237981 */ /* 0x000ee8000c1e9900 */
[----:B------:R-:W4:Y:S04]  /*00c0*/  LDG.E.CONSTANT R36, desc[UR4][R2.64+0x8] ;  /* 0x0000080402247981 */ /* 0x000f28000c1e9900 */
[----:B------:R-:W4:Y:S04]  /*00d0*/  LDG.E.CONSTANT R54, desc[UR4][R2.64+0xc] ;  /* 0x00000c0402367981 */ /* 0x000f28000c1e9900 */
[----:B------:R-:W5:Y:S04]  /*00e0*/  LDG.E.CONSTANT R34, desc[UR4][R2.64+0x10] ;  /* 0x0000100402227981 */ /* 0x000f68000c1e9900 */
[----:B------:R-:W5:Y:S04]  /*00f0*/  LDG.E.CONSTANT R55, desc[UR4][R2.64+0x14] ;  /* 0x0000140402377981 */ /* 0x000f68000c1e9900 */
[----:B------:R-:W5:Y:S04]  /*0100*/  LDG.E.CONSTANT R46, desc[UR4][R2.64+0x18] ;  /* 0x00001804022e7981 */ /* 0x000f68000c1e9900 */
[----:B------:R-:W5:Y:S01]  /*0110*/  LDG.E.CONSTANT R47, desc[UR4][R2.64+0x1c] ;  /* 0x00001c04022f7981 */ /* 0x000f62000c1e9900 */
[----:B------:R-:W-:-:S03]  /*0120*/  IMAD R6, R7, 0x9, R6 ;  /* 0x0000000907067824 */ /* 0x000fc600078e0206 */
[----:B------:R-:W5:Y:S04]  /*0130*/  LDG.E.CONSTANT R44, desc[UR4][R2.64+0x20] ;  /* 0x00002004022c7981 */ /* 0x000f68000c1e9900 */
[----:B------:R-:W5:Y:S01]  /*0140*/  LDG.E.CONSTANT R45, desc[UR4][R2.64+0x24] ;  /* 0x00002404022d7981 */ /* 0x000f62000c1e9900 */
[----:B------:R-:W-:-:S03]  /*0150*/  IMAD R31, R6, 0x5f, RZ ;  /* 0x0000005f061f7824 */ /* 0x000fc600078e02ff */
[----:B------:R-:W5:Y:S04]  /*0160*/  LDG.E.CONSTANT R42, desc[UR4][R2.64+0x28] ;  /* 0x00002804022a7981 */ /* 0x000f68000c1e9900 */
[----:B------:R-:W5:Y:S01]  /*0170*/  LDG.E.CONSTANT R43, desc[UR4][R2.64+0x2c] ;  /* 0x00002c04022b7981 */ /* 0x000f62000c1e9900 */
[----:B------:R-:W-:-:S03]  /*0180*/  VIADD R33, R31, 0x13 ;  /* 0x000000131f217836 */ /* 0x000fc60000000000 */
[----:B------:R-:W5:Y:S04]  /*0190*/  LDG.E.CONSTANT R40, desc[UR4][R2.64+0x30] ;  /* 0x0000300402287981 */ /* 0x000f68000c1e9900 */
[----:B------:R-:W5:Y:S01]  /*01a0*/  LDG.E.CONSTANT R41, desc[UR4][R2.64+0x34] ;  /* 0x0000340402297981 */ /* 0x000f62000c1e9900 */
[----:B--2---:R-:W-:-:S03]  /*01b0*/  IMAD.WIDE.U32 R32, R33, 0x4, R4 ;  /* 0x0000000421207825 */ /* 0x004fc600078e0004 */
[----:B------:R-:W2:Y:S04]  /*01c0*/  LDG.E.CONSTANT R38, desc[UR4][R2.64+0x38] ;  /* 0x0000380402267981 */ /* 0x000ea8000c1e9900 */
        /* <DEDUP_REMOVED lines=35> */
[----:B------:R-:W2:Y:S01]  /*0400*/  LDG.E.CONSTANT R57, desc[UR4][R2.64+0x168] ;  /* 0x0001680402397981 */ /* 0x000ea2000c1e9900 */
[----:B---3--:R-:W-:-:S03]  /*0410*/  FMNMX3 R35, R30, -3.40282306073709652508e+38, R35, !PT ;  /* 0xff7ffffd1e237876 */ /* 0x008fc60007800023 */
[----:B------:R-:W3:Y:S01]  /*0420*/  LDG.E.CONSTANT R30, desc[UR4][R2.64+0xb8] ;  /* 0x0000b804021e7981 */ /* 0x000ee2000c1e9900 */
[----:B----4-:R-:W-:-:S03]  /*0430*/  FMNMX3 R54, R35, R36, R54, !PT ;  /* 0x0000002423367276 */ /* 0x010fc60007800036 */
[----:B------:R-:W4:Y:S04]  /*0440*/  LDG.E.CONSTANT R36, desc[UR4][R2.64+0xc0] ;  /* 0x0000c00402247981 */ /* 0x000f28000c1e9900 */
[----:B------:R-:W4:Y:S01]  /*0450*/  LDG.E.CONSTANT R35, desc[UR4][R2.64+0xc4] ;  /* 0x0000c40402237981 */ /* 0x000f22000c1e9900 */
[----:B-----5:R-:W-:-:S03]  /*0460*/  FMNMX3 R54, R54, R34, R55, !PT ;  /* 0x0000002236367276 */ /* 0x020fc60007800037 */
[----:B------:R-:W5:Y:S01]  /*0470*/  LDG.E.CONSTANT R34, desc[UR4][R2.64+0xc8] ;  /* 0x0000c80402227981 */ /* 0x000f62000c1e9900 */
[----:B------:R-:W-:-:S03]  /*0480*/  VIADD R55, R31, 0x39 ;  /* 0x000000391f377836 */ /* 0x000fc60000000000 */
[----:B------:R-:W5:Y:S01]  /*0490*/  LDG.E.CONSTANT R31, desc[UR4][R2.64+0xd4] ;  /* 0x0000d404021f7981 */ /* 0x000f62000c1e9900 */
[----:B------:R-:W-:Y:S01]  /*04a0*/  IMAD.WIDE.U32 R4, R55, 0x4, R4 ;  /* 0x0000000437047825 */ /* 0x000fe200078e0004 */
[----:B------:R-:W-:Y:S02]  /*04b0*/  FMNMX3 R54, R54, R46, R47, !PT ;  /* 0x0000002e36367276 */ /* 0x000fe4000780002f */
[----:B------:R-:W5:Y:S04]  /*04c0*/  LDG.E.CONSTANT R47, desc[UR4][R2.64+0xd8] ;  /* 0x0000d804022f7981 */ /* 0x000f68000c1e9900 */
[----:B------:R-:W5:Y:S01]  /*04d0*/  LDG.E.CONSTANT R46, desc[UR4][R2.64+0xdc] ;  /* 0x0000dc04022e7981 */ /* 0x000f62000c1e9900 */
[----:B------:R-:W-:-:S03]  /*04e0*/  FMNMX3 R54, R54, R44, R45, !PT ;  /* 0x0000002c36367276 */ /* 0x000fc6000780002d */
        /* <DEDUP_REMOVED lines=8> */
[----:B--2---:R-:W-:-:S03]  /*0570*/  FMNMX3 R54, R54, R38, R39, !PT ;  /* 0x0000002636367276 */ /* 0x004fc60007800027 */
[----:B------:R-:W2:Y:S04]  /*0580*/  LDG.E.CONSTANT R39, desc[UR4][R4.64+0x14] ;  /* 0x0000140404277981 */ /* 0x000ea8000c1e9900 */
[----:B------:R-:W2:Y:S01]  /*0590*/  LDG.E.CONSTANT R38, desc[UR4][R4.64+0x18] ;  /* 0x0000180404267981 */ /* 0x000ea2000c1e9900 */
[----:B------:R-:W-:-:S03]  /*05a0*/  FMNMX3 R54, R54, R48, R49, !PT ;  /* 0x0000003036367276 */ /* 0x000fc60007800031 */
        /* <DEDUP_REMOVED lines=37> */
[----:B------:R-:W2:Y:S04]  /*0800*/  LDG.E.CONSTANT R29, desc[UR4][R2.64+0x170] ;  /* 0x00017004021d7981 */ /* 0x000ea8000c1e9900 */
[----:B------:R-:W2:Y:S04]  /*0810*/  LDG.E.CONSTANT R26, desc[UR4][R2.64+0x174] ;  /* 0x00017404021a7981 */ /* 0x000ea8000c1e9900 */
[----:B------:R0:W2:Y:S01]  /*0820*/  LDG.E.CONSTANT R11, desc[UR4][R2.64+0x178] ;  /* 0x00017804020b7981 */ /* 0x0000a2000c1e9900 */
[----:B------:R-:W-:-:S04]  /*0830*/  FMNMX3 R20, R58, R23, R20, !PT ;  /* 0x000000173a147276 */ /* 0x000fc80007800014 */
[----:B------:R-:W-:-:S04]  /*0840*/  FMNMX3 R20, R20, R24, R25, !PT ;  /* 0x0000001814147276 */ /* 0x000fc80007800019 */
[----:B------:R-:W-:Y:S01]  /*0850*/  FMNMX3 R20, R20, R27, R22, !PT ;  /* 0x0000001b14147276 */ /* 0x000fe20007800016 */
[----:B0-----:R-:W0:Y:S03]  /*0860*/  LDC.64 R2, c[0x0][0x380] ;  /* 0x0000e000ff027b82 */ /* 0x001e260000000a00 */
[----:B---3--:R-:W-:-:S04]  /*0870*/  FMNMX3 R20, R20, R30, R37, !PT ;  /* 0x0000001e14147276 */ /* 0x008fc80007800025 */
[----:B----4-:R-:W-:-:S04]  /*0880*/  FMNMX3 R20, R20, R36, R35, !PT ;  /* 0x0000002414147276 */ /* 0x010fc80007800023 */
[----:B-----5:R-:W-:-:S04]  /*0890*/  FMNMX3 R20, R20, R34, R33, !PT ;  /* 0x0000002214147276 */ /* 0x020fc80007800021 */
[----:B------:R-:W-:-:S04]  /*08a0*/  FMNMX3 R20, R20, R32, R31, !PT ;  /* 0x0000002014147276 */ /* 0x000fc8000780001f */
[----:B------:R-:W-:-:S04]  /*08b0*/  FMNMX3 R20, R20, R47, R46, !PT ;  /* 0x0000002f14147276 */ /* 0x000fc8000780002e */
[----:B------:R-:W-:-:S04]  /*08c0*/  FMNMX3 R44, R20, R45, R44, !PT ;  /* 0x0000002d142c7276 */ /* 0x000fc8000780002c */
[----:B------:R-:W-:-:S04]  /*08d0*/  FMNMX3 R42, R44, R43, R42, !PT ;  /* 0x0000002b2c2a7276 */ /* 0x000fc8000780002a */
[----:B------:R-:W-:-:S04]  /*08e0*/  FMNMX3 R40, R42, R41, R40, !PT ;  /* 0x000000292a287276 */ /* 0x000fc80007800028 */
[----:B--2---:R-:W-:-:S04]  /*08f0*/  FMNMX3 R38, R40, R39, R38, !PT ;  /* 0x0000002728267276 */ /* 0x004fc80007800026 */
[----:B------:R-:W-:-:S04]  /*0900*/  FMNMX3 R38, R38, R49, R48, !PT ;  /* 0x0000003126267276 */ /* 0x000fc80007800030 */
        /* <DEDUP_REMOVED lines=12> */
[----:B------:R-:W-:Y:S01]  /*09d0*/  FMNMX3 R0, R0, R57, R28, !PT ;  /* 0x0000003900007276 */ /* 0x000fe2000780001c */
[----:B0-----:R-:W-:-:S03]  /*09e0*/  IMAD.WIDE.U32 R6, R6, 0x4, R2 ;  /* 0x0000000406067825 */ /* 0x001fc600078e0002 */
[----:B------:R-:W-:-:S04]  /*09f0*/  FMNMX3 R0, R0, R29, R26, !PT ;  /* 0x0000001d00007276 */ /* 0x000fc8000780001a */
[----:B------:R-:W-:-:S05]  /*0a00*/  FMNMX R11, R0, R11, !PT ;  /* 0x0000000b000b7209 */ /* 0x000fca0007800000 */
[----:B------:R-:W-:Y:S01]  /*0a10*/  STG.E desc[UR4][R6.64], R11 ;  /* 0x0000000b06007986 */ /* 0x000fe2000c101904 */
[----:B------:R-:W-:Y:S05]  /*0a20*/  EXIT ;  /* 0x000000000000794d */ /* 0x000fea0003800000 */
.L_x_0:
[----:B------:R-:W-:-:S00]  /*0a30*/  BRA `(.L_x_0) ;  /* 0xfffffffc00fc7947 */ /* 0x000fc0000383ffff */
[----:B------:R-:W-:-:S00]  /*0a40*/  NOP ;  /* 0x0000000000007918 */ /* 0x000fc00000000000 */
        /* <DEDUP_REMOVED lines=11> */
.L_x_1:


//--------------------- .nv.shared.reserved.0     --------------------------
	.section	.nv.shared.reserved.0,"aw",@nobits
	.weak		__nv_reservedSMEM_offset_0_alias
	.size		__nv_reservedSMEM_offset_0_alias, 0, 64
	.other		__nv_reservedSMEM_offset_0_alias,@"STO_CUDA_RESERVED_SHARED STV_DEFAULT"
__nv_reservedSMEM_offset_0_alias:
	.zero		0
	.zero		64


//--------------------- .nv.constant0.default_function_kernel --------------------------
	.section	.nv.constant0.default_function_kernel,"a",@progbits
	.sectionflags	@""
	.align	4
.nv.constant0.default_function_kernel:
	.zero		912


//--------------------- SYMBOLS --------------------------

	.type		.nv.reservedSmem.offset0,@object
	.size		.nv.reservedSmem.offset0,0x4
